//
// Generated by NVIDIA NVVM Compiler
//
// Compiler Build ID: CL-36424714
// Cuda compilation tools, release 13.0, V13.0.88
// Based on NVVM 20.0.0
//

.version 9.0
.target sm_100
.address_size 64

	// .globl	_Z7dkernelv
.extern .func  (.param .b32 func_retval0) vprintf
(
	.param .b64 vprintf_param_0,
	.param .b64 vprintf_param_1
)
;
.global .align 1 .b8 $str[42] = {66, 108, 111, 99, 107, 58, 32, 40, 37, 100, 44, 32, 37, 100, 44, 32, 37, 100, 41, 9, 84, 104, 114, 101, 97, 100, 58, 32, 40, 37, 100, 44, 32, 37, 100, 44, 32, 37, 100, 41, 10};

.visible .entry _Z7dkernelv()
{
	.local .align 8 .b8 	__local_depot0[24];
	.reg .b64 	%SP;
	.reg .b64 	%SPL;
	.reg .b32 	%r<9>;
	.reg .b64 	%rd<5>;

	mov.u64 	%SPL, __local_depot0;
	cvta.local.u64 	%SP, %SPL;
	add.u64 	%rd1, %SP, 0;
	add.u64 	%rd2, %SPL, 0;
	mov.u32 	%r1, %ctaid.x;
	mov.u32 	%r2, %ctaid.y;
	mov.u32 	%r3, %ctaid.z;
	mov.u32 	%r4, %tid.x;
	mov.u32 	%r5, %tid.y;
	mov.u32 	%r6, %tid.z;
	st.local.v2.u32 	[%rd2], {%r1, %r2};
	st.local.v2.u32 	[%rd2+8], {%r3, %r4};
	st.local.v2.u32 	[%rd2+16], {%r5, %r6};
	mov.u64 	%rd3, $str;
	cvta.global.u64 	%rd4, %rd3;
	{ // callseq 0, 0
	.param .b64 param0;
	st.param.b64 	[param0], %rd4;
	.param .b64 param1;
	st.param.b64 	[param1], %rd1;
	.param .b32 retval0;
	call.uni (retval0), 
	vprintf, 
	(
	param0, 
	param1
	);
	ld.param.b32 	%r7, [retval0];
	} // callseq 0
	ret;

}


// ===== COMPILED SASS (sm_100) =====

	.target	sm_100

	.elftype	@"ET_EXEC"


//--------------------- .note.nv.tkinfo           --------------------------
	.section	.note.nv.tkinfo,"",@"SHT_NOTE"
	.sectionflags	@"SHF_NOTE_NV_TKINFO"
	.tkinfo
        /*0018*/ 	.word	0x00000002
        /*0030*/ 	.string	""
        /*0030*/ 	.string	"ptxas"
        /*0030*/ 	.string	"Cuda compilation tools, release 13.0, V13.0.88"
        /*0030*/ 	.string	"Build cuda_13.0.r13.0/compiler.36424714_0"
        /*0030*/ 	.string	"-arch sm_100 -m 64 "



//--------------------- .note.nv.cuinfo           --------------------------
	.section	.note.nv.cuinfo,"",@"SHT_NOTE"
	.sectionflags	@"SHF_NOTE_NV_CUINFO"
        /*0018*/ 	.short	0x0002
        /*001a*/ 	.short	0x0064
        /*001c*/ 	.short	0x0082
	.zero		2


//--------------------- .nv.info                  --------------------------
	.section	.nv.info,"",@"SHT_CUDA_INFO"
	.align	4


	//----- nvinfo : EIATTR_REGCOUNT
	.align		4
        /*0000*/ 	.byte	0x04, 0x2f
        /*0002*/ 	.short	(.L_2 - .L_1)
	.align		4
.L_1:
        /*0004*/ 	.word	index@(_Z7dkernelv)
        /*0008*/ 	.word	0x00000018


	//----- nvinfo : EIATTR_FRAME_SIZE
	.align		4
.L_2:
        /*000c*/ 	.byte	0x04, 0x11
        /*000e*/ 	.short	(.L_4 - .L_3)
	.align		4
.L_3:
        /*0010*/ 	.word	index@(_Z7dkernelv)
        /*0014*/ 	.word	0x00000018


	//----- nvinfo : EIATTR_MIN_STACK_SIZE
	.align		4
.L_4:
        /*0018*/ 	.byte	0x04, 0x12
        /*001a*/ 	.short	(.L_6 - .L_5)
	.align		4
.L_5:
        /*001c*/ 	.word	index@(_Z7dkernelv)
        /*0020*/ 	.word	0x00000018
.L_6:


//--------------------- .nv.compat                --------------------------
	.section	.nv.compat,"",@"SHT_CUDA_COMPAT_INFO"
	.align	4
        /*0000*/ 	.byte	0x02, 0x09, 0x00, 0x00, 0x02, 0x02, 0x01, 0x00, 0x02, 0x05, 0x05, 0x00, 0x03, 0x07, 0x01, 0x01
        /*0010*/ 	.byte	0x02, 0x03, 0x00, 0x00, 0x02, 0x06, 0x01, 0x00, 0x04, 0x0b, 0x08, 0x00, 0x09, 0x00, 0x00, 0x00
        /*0020*/ 	.byte	0x00, 0x00, 0x00, 0x00


//--------------------- .nv.info._Z7dkernelv      --------------------------
	.section	.nv.info._Z7dkernelv,"",@"SHT_CUDA_INFO"
	.sectionflags	@""
	.align	4


	//----- nvinfo : EIATTR_CUDA_API_VERSION
	.align		4
        /*0000*/ 	.byte	0x04, 0x37
        /*0002*/ 	.short	(.L_8 - .L_7)
.L_7:
        /*0004*/ 	.word	0x00000082


	//----- nvinfo : EIATTR_SPARSE_MMA_MASK
	.align		4
.L_8:
        /*0008*/ 	.byte	0x03, 0x50
        /*000a*/ 	.short	0x0000


	//----- nvinfo : EIATTR_MAXREG_COUNT
	.align		4
        /*000c*/ 	.byte	0x03, 0x1b
        /*000e*/ 	.short	0x00ff


	//----- nvinfo : EIATTR_EXTERNS
	.align		4
        /*0010*/ 	.byte	0x04, 0x0f
        /*0012*/ 	.short	(.L_10 - .L_9)


	//   ....[0]....
	.align		4
.L_9:
        /*0014*/ 	.word	index@(vprintf)


	//----- nvinfo : EIATTR_MERCURY_ISA_VERSION
	.align		4
.L_10:
        /*0018*/ 	.byte	0x03, 0x5f
        /*001a*/ 	.short	0x0101


	//----- nvinfo : EIATTR_VRC_CTA_INIT_COUNT
	.align		4
        /*001c*/ 	.byte	0x02, 0x4a
	.zero		1
	.zero		1


	//----- nvinfo : EIATTR_SYSCALL_OFFSETS
	.align		4
        /*0020*/ 	.byte	0x04, 0x46
        /*0022*/ 	.short	(.L_12 - .L_11)


	//   ....[0]....
.L_11:
        /*0024*/ 	.word	0x00000150


	//----- nvinfo : EIATTR_EXIT_INSTR_OFFSETS
	.align		4
.L_12:
        /*0028*/ 	.byte	0x04, 0x1c
        /*002a*/ 	.short	(.L_14 - .L_13)


	//   ....[0]....
.L_13:
        /*002c*/ 	.word	0x00000160


	//----- nvinfo : EIATTR_SW_WAR
	.align		4
.L_14:
        /*0030*/ 	.byte	0x04, 0x36
        /*0032*/ 	.short	(.L_16 - .L_15)
.L_15:
        /*0034*/ 	.word	0x00000008
.L_16:


//--------------------- .nv.callgraph             --------------------------
	.section	.nv.callgraph,"",@"SHT_CUDA_CALLGRAPH"
	.align	4
	.sectionentsize	8
	.align		4
        /*0000*/ 	.word	0x00000000
	.align		4
        /*0004*/ 	.word	0xffffffff
	.align		4
        /*0008*/ 	.word	index@(_Z7dkernelv)
	.align		4
        /*000c*/ 	.word	index@(vprintf)
	.align		4
        /*0010*/ 	.word	0x00000000
	.align		4
        /*0014*/ 	.word	0xfffffffe
	.align		4
        /*0018*/ 	.word	0x00000000
	.align		4
        /*001c*/ 	.word	0xfffffffd
	.align		4
        /*0020*/ 	.word	0x00000000
	.align		4
        /*0024*/ 	.word	0xfffffffc


//--------------------- .nv.constant4             --------------------------
	.section	.nv.constant4,"a",@progbits
	.align	8
	.align		8
.nv.constant4:
        /*0000*/ 	.dword	vprintf
	.align		8
        /*0008*/ 	.dword	$str


//--------------------- .text._Z7dkernelv         --------------------------
	.section	.text._Z7dkernelv,"ax",@progbits
	.align	128
        .global         _Z7dkernelv
        .type           _Z7dkernelv,@function
        .size           _Z7dkernelv,(.L_x_2 - _Z7dkernelv)
        .other          _Z7dkernelv,@"STO_CUDA_ENTRY STV_DEFAULT"
_Z7dkernelv:
.text._Z7dkernelv:
[----:B------:R-:W0:Y:S01]  /*0000*/  LDC R1, c[0x0][0x37c] ;  /* 0x0000df00ff017b82 */ /* 0x000e220000000800 */
[----:B------:R-:W1:Y:S01]  /*0010*/  S2R R8, SR_CTAID.X ;  /* 0x0000000000087919 */ /* 0x000e620000002500 */
[----:B0-----:R-:W-:Y:S01]  /*0020*/  VIADD R1, R1, 0xffffffe8 ;  /* 0xffffffe801017836 */ /* 0x001fe20000000000 */
[----:B------:R-:W-:Y:S01]  /*0030*/  MOV R0, 0x0 ;  /* 0x0000000000007802 */ /* 0x000fe20000000f00 */
[----:B------:R-:W0:Y:S01]  /*0040*/  LDCU UR4, c[0x0][0x2f8] ;  /* 0x00005f00ff0477ac */ /* 0x000e220008000800 */
[----:B------:R-:W1:Y:S03]  /*0050*/  S2R R9, SR_CTAID.Y ;  /* 0x0000000000097919 */ /* 0x000e660000002600 */
[----:B------:R2:W3:Y:S01]  /*0060*/  LDC.64 R2, c[0x4][R0] ;  /* 0x0100000000027b82 */ /* 0x0004e20000000a00 */
[----:B------:R-:W4:Y:S01]  /*0070*/  LDCU.64 UR6, c[0x4][0x8] ;  /* 0x01000100ff0677ac */ /* 0x000f220008000a00 */
[----:B------:R-:W5:Y:S01]  /*0080*/  S2R R10, SR_CTAID.Z ;  /* 0x00000000000a7919 */ /* 0x000f620000002700 */
[----:B------:R-:W2:Y:S01]  /*0090*/  LDCU UR5, c[0x0][0x2fc] ;  /* 0x00005f80ff0577ac */ /* 0x000ea20008000800 */
[----:B------:R-:W5:Y:S01]  /*00a0*/  S2R R11, SR_TID.X ;  /* 0x00000000000b7919 */ /* 0x000f620000002100 */
[----:B------:R-:W5:Y:S01]  /*00b0*/  S2R R12, SR_TID.Y ;  /* 0x00000000000c7919 */ /* 0x000f620000002200 */
[----:B------:R-:W5:Y:S01]  /*00c0*/  S2R R13, SR_TID.Z ;  /* 0x00000000000d7919 */ /* 0x000f620000002300 */
[----:B0-----:R-:W-:Y:S01]  /*00d0*/  IADD3 R6, P0, PT, R1, UR4, RZ ;  /* 0x0000000401067c10 */ /* 0x001fe2000ff1e0ff */
[----:B----4-:R-:W-:Y:S01]  /*00e0*/  IMAD.U32 R4, RZ, RZ, UR6 ;  /* 0x00000006ff047e24 */ /* 0x010fe2000f8e00ff */
[----:B------:R-:W-:-:S03]  /*00f0*/  MOV R5, UR7 ;  /* 0x0000000700057c02 */ /* 0x000fc60008000f00 */
[----:B--2---:R-:W-:Y:S01]  /*0100*/  IMAD.X R7, RZ, RZ, UR5, P0 ;  /* 0x00000005ff077e24 */ /* 0x004fe200080e06ff */
[----:B-1----:R0:W-:Y:S04]  /*0110*/  STL.64 [R1], R8 ;  /* 0x0000000801007387 */ /* 0x0021e80000100a00 */
[----:B-----5:R0:W-:Y:S04]  /*0120*/  STL.64 [R1+0x8], R10 ;  /* 0x0000080a01007387 */ /* 0x0201e80000100a00 */
[----:B------:R0:W-:Y:S02]  /*0130*/  STL.64 [R1+0x10], R12 ;  /* 0x0000100c01007387 */ /* 0x0001e40000100a00 */
[----:B------:R-:W-:-:S07]  /*0140*/  LEPC R20, `(.L_x_0) ;  /* 0x000000001014794e */ /* 0x000fce0000000000 */
[----:B0--3--:R-:W-:Y:S05]  /*0150*/  CALL.ABS.NOINC R2 ;  /* 0x0000000002007343 */ /* 0x009fea0003c00000 */
.L_x_0:
[----:B------:R-:W-:Y:S05]  /*0160*/  EXIT ;  /* 0x000000000000794d */ /* 0x000fea0003800000 */
.L_x_1:
[----:B------:R-:W-:-:S00]  /*0170*/  BRA `(.L_x_1) ;  /* 0xfffffffc00fc7947 */ /* 0x000fc0000383ffff */
[----:B------:R-:W-:-:S00]  /*0180*/  NOP ;  /* 0x0000000000007918 */ /* 0x000fc00000000000 */
[----:B------:R-:W-:-:S00]  /*0190*/  NOP ;  /* 0x0000000000007918 */ /* 0x000fc00000000000 */
[----:B------:R-:W-:-:S00]  /*01a0*/  NOP ;  /* 0x0000000000007918 */ /* 0x000fc00000000000 */
[----:B------:R-:W-:-:S00]  /*01b0*/  NOP ;  /* 0x0000000000007918 */ /* 0x000fc00000000000 */
[----:B------:R-:W-:-:S00]  /*01c0*/  NOP ;  /* 0x0000000000007918 */ /* 0x000fc00000000000 */
[----:B------:R-:W-:-:S00]  /*01d0*/  NOP ;  /* 0x0000000000007918 */ /* 0x000fc00000000000 */
[----:B------:R-:W-:-:S00]  /*01e0*/  NOP ;  /* 0x0000000000007918 */ /* 0x000fc00000000000 */
[----:B------:R-:W-:-:S00]  /*01f0*/  NOP ;  /* 0x0000000000007918 */ /* 0x000fc00000000000 */
.L_x_2:


//--------------------- .nv.global.init           --------------------------
	.section	.nv.global.init,"aw",@progbits
.nv.global.init:
	.type		$str,@object
	.size		$str,(.L_0 - $str)
$str:
        /*0000*/ 	.byte	0x42, 0x6c, 0x6f, 0x63, 0x6b, 0x3a, 0x20, 0x28, 0x25, 0x64, 0x2c, 0x20, 0x25, 0x64, 0x2c, 0x20
        /*0010*/ 	.byte	0x25, 0x64, 0x29, 0x09, 0x54, 0x68, 0x72, 0x65, 0x61, 0x64, 0x3a, 0x20, 0x28, 0x25, 0x64, 0x2c
        /*0020*/ 	.byte	0x20, 0x25, 0x64, 0x2c, 0x20, 0x25, 0x64, 0x29, 0x0a, 0x00
.L_0:


//--------------------- .nv.shared.reserved.0     --------------------------
	.section	.nv.shared.reserved.0,"aw",@nobits
	.weak		__nv_reservedSMEM_offset_0_alias
	.size		__nv_reservedSMEM_offset_0_alias, 0, 64
	.other		__nv_reservedSMEM_offset_0_alias,@"STO_CUDA_RESERVED_SHARED STV_DEFAULT"
__nv_reservedSMEM_offset_0_alias:
	.zero		0
	.zero		64


//--------------------- .nv.constant0._Z7dkernelv --------------------------
	.section	.nv.constant0._Z7dkernelv,"a",@progbits
	.sectionflags	@""
	.align	4
.nv.constant0._Z7dkernelv:
	.zero		896


//--------------------- SYMBOLS --------------------------

	.type		.nv.reservedSmem.offset0,@object
	.size		.nv.reservedSmem.offset0,0x4
	.type		vprintf,@function
